	.headerflags	@"EF_CUDA_TEXMODE_UNIFIED EF_CUDA_64BIT_ADDRESS EF_CUDA_ACCELERATORS EF_CUDA_SM90 EF_CUDA_VIRTUAL_SM(EF_CUDA_SM90)"
	.elftype	@"ET_EXEC"


//--------------------- .nv.info                  --------------------------
	.section	.nv.info,"",@"SHT_CUDA_INFO"
	.align	4


	//----- nvinfo : EIATTR_REGCOUNT
	.align		4
        /*0000*/ 	.byte	0x04, 0x2f
        /*0002*/ 	.short	(.L_3 - .L_2)
	.align		4
.L_2:
        /*0004*/ 	.word	index@(triton_poi_fused__native_batch_norm_legit_no_training__prelu_kernel_25)
        /*0008*/ 	.word	0x00000013


	//----- nvinfo : EIATTR_MIN_STACK_SIZE
	.align		4
.L_3:
        /*000c*/ 	.byte	0x04, 0x12
        /*000e*/ 	.short	(.L_5 - .L_4)
	.align		4
.L_4:
        /*0010*/ 	.word	index@(triton_poi_fused__native_batch_norm_legit_no_training__prelu_kernel_25)
        /*0014*/ 	.word	0x00000000


	//----- nvinfo : EIATTR_FRAME_SIZE
	.align		4
.L_5:
        /*0018*/ 	.byte	0x04, 0x11
        /*001a*/ 	.short	(.L_7 - .L_6)
	.align		4
.L_6:
        /*001c*/ 	.word	index@(triton_poi_fused__native_batch_norm_legit_no_training__prelu_kernel_25)
        /*0020*/ 	.word	0x00000000


	//----- nvinfo : EIATTR_MIN_STACK_SIZE
	.align		4
.L_7:
        /*0024*/ 	.byte	0x04, 0x12
        /*0026*/ 	.short	(.L_9 - .L_8)
	.align		4
.L_8:
        /*0028*/ 	.word	index@(triton_poi_fused__native_batch_norm_legit_no_training__prelu_kernel_25)
        /*002c*/ 	.word	0x00000000
.L_9:


//--------------------- .nv.info.triton_poi_fused__native_batch_norm_legit_no_training__prelu_kernel_25 --------------------------
	.section	.nv.info.triton_poi_fused__native_batch_norm_legit_no_training__prelu_kernel_25,"",@"SHT_CUDA_INFO"
	.sectionflags	@""
	.align	4


	//----- nvinfo : EIATTR_CUDA_API_VERSION
	.align		4
        /*0000*/ 	.byte	0x04, 0x37
        /*0002*/ 	.short	(.L_11 - .L_10)
.L_10:
        /*0004*/ 	.word	0x0000007c


	//----- nvinfo : EIATTR_KPARAM_INFO
	.align		4
.L_11:
        /*0008*/ 	.byte	0x04, 0x17
        /*000a*/ 	.short	(.L_13 - .L_12)
.L_12:
        /*000c*/ 	.word	0x00000000
        /*0010*/ 	.short	0x0007
        /*0012*/ 	.short	0x0038
        /*0014*/ 	.byte	0x00, 0xf0, 0x11, 0x00


	//----- nvinfo : EIATTR_KPARAM_INFO
	.align		4
.L_13:
        /*0018*/ 	.byte	0x04, 0x17
        /*001a*/ 	.short	(.L_15 - .L_14)
.L_14:
        /*001c*/ 	.word	0x00000000
        /*0020*/ 	.short	0x0006
        /*0022*/ 	.short	0x0030
        /*0024*/ 	.byte	0x00, 0xf4, 0x21, 0x00


	//----- nvinfo : EIATTR_KPARAM_INFO
	.align		4
.L_15:
        /*0028*/ 	.byte	0x04, 0x17
        /*002a*/ 	.short	(.L_17 - .L_16)
.L_16:
        /*002c*/ 	.word	0x00000000
        /*0030*/ 	.short	0x0005
        /*0032*/ 	.short	0x0028
        /*0034*/ 	.byte	0x00, 0xf4, 0x21, 0x00


	//----- nvinfo : EIATTR_KPARAM_INFO
	.align		4
.L_17:
        /*0038*/ 	.byte	0x04, 0x17
        /*003a*/ 	.short	(.L_19 - .L_18)
.L_18:
        /*003c*/ 	.word	0x00000000
        /*0040*/ 	.short	0x0004
        /*0042*/ 	.short	0x0020
        /*0044*/ 	.byte	0x00, 0xf4, 0x21, 0x00


	//----- nvinfo : EIATTR_KPARAM_INFO
	.align		4
.L_19:
        /*0048*/ 	.byte	0x04, 0x17
        /*004a*/ 	.short	(.L_21 - .L_20)
.L_20:
        /*004c*/ 	.word	0x00000000
        /*0050*/ 	.short	0x0003
        /*0052*/ 	.short	0x0018
        /*0054*/ 	.byte	0x00, 0xf4, 0x21, 0x00


	//----- nvinfo : EIATTR_KPARAM_INFO
	.align		4
.L_21:
        /*0058*/ 	.byte	0x04, 0x17
        /*005a*/ 	.short	(.L_23 - .L_22)
.L_22:
        /*005c*/ 	.word	0x00000000
        /*0060*/ 	.short	0x0002
        /*0062*/ 	.short	0x0010
        /*0064*/ 	.byte	0x00, 0xf4, 0x21, 0x00


	//----- nvinfo : EIATTR_KPARAM_INFO
	.align		4
.L_23:
        /*0068*/ 	.byte	0x04, 0x17
        /*006a*/ 	.short	(.L_25 - .L_24)
.L_24:
        /*006c*/ 	.word	0x00000000
        /*0070*/ 	.short	0x0001
        /*0072*/ 	.short	0x0008
        /*0074*/ 	.byte	0x00, 0xf4, 0x21, 0x00


	//----- nvinfo : EIATTR_KPARAM_INFO
	.align		4
.L_25:
        /*0078*/ 	.byte	0x04, 0x17
        /*007a*/ 	.short	(.L_27 - .L_26)
.L_26:
        /*007c*/ 	.word	0x00000000
        /*0080*/ 	.short	0x0000
        /*0082*/ 	.short	0x0000
        /*0084*/ 	.byte	0x00, 0xf4, 0x21, 0x00


	//----- nvinfo : EIATTR_SPARSE_MMA_MASK
	.align		4
.L_27:
        /*0088*/ 	.byte	0x03, 0x50
        /*008a*/ 	.short	0x0000


	//----- nvinfo : EIATTR_MAXREG_COUNT
	.align		4
        /*008c*/ 	.byte	0x03, 0x1b
        /*008e*/ 	.short	0x00ff


	//----- nvinfo : EIATTR_EXIT_INSTR_OFFSETS
	.align		4
        /*0090*/ 	.byte	0x04, 0x1c
        /*0092*/ 	.short	(.L_29 - .L_28)


	//   ....[0]....
.L_28:
        /*0094*/ 	.word	0x00000390


	//----- nvinfo : EIATTR_REQNTID
	.align		4
.L_29:
        /*0098*/ 	.byte	0x04, 0x10
        /*009a*/ 	.short	(.L_31 - .L_30)
.L_30:
        /*009c*/ 	.word	0x00000080
        /*00a0*/ 	.word	0x00000001
        /*00a4*/ 	.word	0x00000001


	//----- nvinfo : EIATTR_CBANK_PARAM_SIZE
	.align		4
.L_31:
        /*00a8*/ 	.byte	0x03, 0x19
        /*00aa*/ 	.short	0x003c


	//----- nvinfo : EIATTR_PARAM_CBANK
	.align		4
        /*00ac*/ 	.byte	0x04, 0x0a
        /*00ae*/ 	.short	(.L_33 - .L_32)
	.align		4
.L_32:
        /*00b0*/ 	.word	index@(.nv.constant0.triton_poi_fused__native_batch_norm_legit_no_training__prelu_kernel_25)
        /*00b4*/ 	.short	0x0210
        /*00b6*/ 	.short	0x003c


	//----- nvinfo : EIATTR_SW_WAR
	.align		4
.L_33:
        /*00b8*/ 	.byte	0x04, 0x36
        /*00ba*/ 	.short	(.L_35 - .L_34)
.L_34:
        /*00bc*/ 	.word	0x00000008
.L_35:


//--------------------- .nv.callgraph             --------------------------
	.section	.nv.callgraph,"",@"SHT_CUDA_CALLGRAPH"
	.align	4
	.sectionentsize	8
	.align		4
        /*0000*/ 	.word	0x00000000
	.align		4
        /*0004*/ 	.word	0xffffffff
	.align		4
        /*0008*/ 	.word	0x00000000
	.align		4
        /*000c*/ 	.word	0xfffffffe
	.align		4
        /*0010*/ 	.word	0x00000000
	.align		4
        /*0014*/ 	.word	0xfffffffd
	.align		4
        /*0018*/ 	.word	0x00000000
	.align		4
        /*001c*/ 	.word	0xfffffffc


//--------------------- .nv.constant4             --------------------------
	.section	.nv.constant4,"a",@progbits
	.align	8
	.align		8
.nv.constant4:
        /*0000*/ 	.dword	_$_str
	.align		8
        /*0008*/ 	.dword	_$_str_$_2


//--------------------- .text.triton_poi_fused__native_batch_norm_legit_no_training__prelu_kernel_25 --------------------------
	.section	.text.triton_poi_fused__native_batch_norm_legit_no_training__prelu_kernel_25,"ax",@progbits
	.align	128
        .global         triton_poi_fused__native_batch_norm_legit_no_training__prelu_kernel_25
        .type           triton_poi_fused__native_batch_norm_legit_no_training__prelu_kernel_25,@function
        .size           triton_poi_fused__native_batch_norm_legit_no_training__prelu_kernel_25,(.L_x_1 - triton_poi_fused__native_batch_norm_legit_no_training__prelu_kernel_25)
        .other          triton_poi_fused__native_batch_norm_legit_no_training__prelu_kernel_25,@"STO_CUDA_ENTRY STV_DEFAULT"
triton_poi_fused__native_batch_norm_legit_no_training__prelu_kernel_25:
.text.triton_poi_fused__native_batch_norm_legit_no_training__prelu_kernel_25:
[----:B------:R-:W-:Y:S01]  /*0000*/  LDC R1, c[0x0][0x28] ;  /* 0x00000a00ff017b82 */ /* 0x000fe20000000800 */
[----:B------:R-:W1:Y:S07]  /*0010*/  S2R R0, SR_TID.X ;  /* 0x0000000000007919 */ /* 0x000e6e0000002100 */
[----:B------:R-:W2:Y:S01]  /*0020*/  LDC.64 R8, c[0x0][0x228] ;  /* 0x00008a00ff087b82 */ /* 0x000ea20000000a00 */
[----:B------:R-:W-:Y:S01]  /*0030*/  ULDC.64 UR4, c[0x0][0x208] ;  /* 0x0000820000047ab9 */ /* 0x000fe20000000a00 */
[----:B------:R-:W3:Y:S06]  /*0040*/  S2R R5, SR_CTAID.X ;  /* 0x0000000000057919 */ /* 0x000eec0000002500 */
[----:B------:R-:W4:Y:S08]  /*0050*/  LDC.64 R6, c[0x0][0x220] ;  /* 0x00008800ff067b82 */ /* 0x000f300000000a00 */
[----:B------:R-:W5:Y:S08]  /*0060*/  LDC.64 R10, c[0x0][0x230] ;  /* 0x00008c00ff0a7b82 */ /* 0x000f700000000a00 */
[----:B------:R-:W4:Y:S01]  /*0070*/  LDC.64 R12, c[0x0][0x238] ;  /* 0x00008e00ff0c7b82 */ /* 0x000f220000000a00 */
[----:B-1----:R-:W-:-:S07]  /*0080*/  SHF.L.U32 R0, R0, 0x1, RZ ;  /* 0x0000000100007819 */ /* 0x002fce00000006ff */
[----:B------:R-:W1:Y:S01]  /*0090*/  LDC.64 R14, c[0x0][0x240] ;  /* 0x00009000ff0e7b82 */ /* 0x000e620000000a00 */
[----:B---3--:R-:W-:Y:S02]  /*00a0*/  SHF.R.S32.HI R3, RZ, 0x17, R5 ;  /* 0x00000017ff037819 */ /* 0x008fe40000011405 */
[----:B------:R-:W-:Y:S02]  /*00b0*/  LOP3.LUT R0, R0, 0xfe, RZ, 0xc0, !PT ;  /* 0x000000fe00007812 */ /* 0x000fe400078ec0ff */
[----:B------:R-:W-:Y:S02]  /*00c0*/  SGXT R3, R3, 0x1 ;  /* 0x000000010303781a */ /* 0x000fe40000000200 */
[----:B------:R-:W-:Y:S02]  /*00d0*/  LEA R0, R5, R0, 0x8 ;  /* 0x0000000005007211 */ /* 0x000fe400078e40ff */
[----:B------:R-:W3:Y:S02]  /*00e0*/  LDC.64 R4, c[0x0][0x218] ;  /* 0x00008600ff047b82 */ /* 0x000ee40000000a00 */
[----:B------:R-:W-:-:S04]  /*00f0*/  LEA.HI R3, R3, R0, RZ, 0x4 ;  /* 0x0000000003037211 */ /* 0x000fc800078f20ff */
[--C-:B------:R-:W-:Y:S02]  /*0100*/  SHF.R.S32.HI R2, RZ, 0x4, R3.reuse ;  /* 0x00000004ff027819 */ /* 0x100fe40000011403 */
[----:B------:R-:W-:-:S04]  /*0110*/  SHF.R.S32.HI R3, RZ, 0x1f, R3 ;  /* 0x0000001fff037819 */ /* 0x000fc80000011403 */
[----:B------:R-:W-:-:S04]  /*0120*/  LEA.HI R3, R3, R2, RZ, 0x6 ;  /* 0x0000000203037211 */ /* 0x000fc800078f30ff */
[----:B------:R-:W-:-:S04]  /*0130*/  LOP3.LUT R3, R3, 0xffffffc0, RZ, 0xc0, !PT ;  /* 0xffffffc003037812 */ /* 0x000fc800078ec0ff */
[----:B------:R-:W-:-:S05]  /*0140*/  IADD3 R2, R2, -R3, RZ ;  /* 0x8000000302027210 */ /* 0x000fca0007ffe0ff */
[----:B--2---:R-:W-:-:S05]  /*0150*/  IMAD.WIDE R8, R2, 0x4, R8 ;  /* 0x0000000402087825 */ /* 0x004fca00078e0208 */
[----:B------:R2:W2:Y:S01]  /*0160*/  LDG.E.EL R16, desc[UR4][R8.64] ;  /* 0x0000000408107981 */ /* 0x0004a2000c2e1900 */
[----:B---3--:R-:W-:-:S04]  /*0170*/  IMAD.WIDE R4, R0, 0x4, R4 ;  /* 0x0000000400047825 */ /* 0x008fc800078e0204 */
[C---:B----4-:R-:W-:Y:S02]  /*0180*/  IMAD.WIDE R6, R2.reuse, 0x4, R6 ;  /* 0x0000000402067825 */ /* 0x050fe400078e0206 */
[----:B------:R-:W3:Y:S02]  /*0190*/  LDG.E.64 R4, desc[UR4][R4.64] ;  /* 0x0000000404047981 */ /* 0x000ee4000c1e1b00 */
[C---:B-----5:R-:W-:Y:S02]  /*01a0*/  IMAD.WIDE R10, R2.reuse, 0x4, R10 ;  /* 0x00000004020a7825 */ /* 0x060fe400078e020a */
[----:B------:R4:W3:Y:S02]  /*01b0*/  LDG.E.EL R3, desc[UR4][R6.64] ;  /* 0x0000000406037981 */ /* 0x0008e4000c2e1900 */
[C---:B0-2---:R-:W-:Y:S02]  /*01c0*/  IMAD.WIDE R8, R2.reuse, 0x4, R12 ;  /* 0x0000000402087825 */ /* 0x045fe400078e020c */
[----:B------:R-:W2:Y:S04]  /*01d0*/  LDG.E.EL R10, desc[UR4][R10.64] ;  /* 0x000000040a0a7981 */ /* 0x000ea8000c2e1900 */
[----:B------:R-:W2:Y:S01]  /*01e0*/  LDG.E.EL R9, desc[UR4][R8.64] ;  /* 0x0000000408097981 */ /* 0x000ea2000c2e1900 */
[----:B-1----:R-:W-:-:S06]  /*01f0*/  IMAD.WIDE R12, R2, 0x4, R14 ;  /* 0x00000004020c7825 */ /* 0x002fcc00078e020e */
[----:B------:R-:W5:Y:S01]  /*0200*/  LDG.E.EL R12, desc[UR4][R12.64] ;  /* 0x000000040c0c7981 */ /* 0x000f62000c2e1900 */
[----:B----4-:R-:W-:Y:S01]  /*0210*/  HFMA2.MMA R7, -RZ, RZ, 1.625, 0 ;  /* 0x3e800000ff077435 */ /* 0x010fe200000001ff */
[----:B------:R-:W-:-:S04]  /*0220*/  FADD R16, R16, 9.9999997473787516356e-06 ;  /* 0x3727c5ac10107421 */ /* 0x000fc80000000000 */
[----:B------:R-:W0:Y:S02]  /*0230*/  MUFU.SQRT R14, R16 ;  /* 0x00000010000e7308 */ /* 0x000e240000002000 */
[C---:B0-----:R-:W-:Y:S02]  /*0240*/  FSETP.GT.AND P0, PT, R14.reuse, 8.50705917302346158658e+37, PT ;  /* 0x7e8000000e00780b */ /* 0x041fe40003f04000 */
[----:B------:R-:W-:-:S11]  /*0250*/  FSETP.GEU.AND P1, PT, R14, 1.175494350822287508e-38, PT ;  /* 0x008000000e00780b */ /* 0x000fd60003f2e000 */
[----:B------:R-:W-:-:S04]  /*0260*/  @P0 FMUL R14, R14, 0.25 ;  /* 0x3e8000000e0e0820 */ /* 0x000fc80000400000 */
[----:B------:R-:W-:-:S06]  /*0270*/  @!P1 FMUL R14, R14, 16777216 ;  /* 0x4b8000000e0e9820 */ /* 0x000fcc0000400000 */
[----:B------:R-:W0:Y:S01]  /*0280*/  MUFU.RCP R14, R14 ;  /* 0x0000000e000e7308 */ /* 0x000e220000001000 */
[----:B------:R-:W-:Y:S01]  /*0290*/  FSEL R7, R7, 1, P0 ;  /* 0x3f80000007077808 */ /* 0x000fe20000000000 */
[----:B---3--:R-:W-:-:S04]  /*02a0*/  FADD R5, R5, -R3 ;  /* 0x8000000305057221 */ /* 0x008fc80000000000 */
[----:B------:R-:W-:Y:S01]  /*02b0*/  @!P1 FMUL R7, R7, 16777216 ;  /* 0x4b80000007079820 */ /* 0x000fe20000400000 */
[----:B------:R-:W-:Y:S02]  /*02c0*/  FADD R4, R4, -R3 ;  /* 0x8000000304047221 */ /* 0x000fe40000000000 */
[----:B------:R-:W1:Y:S01]  /*02d0*/  LDC.64 R2, c[0x0][0x210] ;  /* 0x00008400ff027b82 */ /* 0x000e620000000a00 */
[----:B0-----:R-:W-:-:S04]  /*02e0*/  FMUL R7, R14, R7 ;  /* 0x000000070e077220 */ /* 0x001fc80000400000 */
[-C--:B------:R-:W-:Y:S01]  /*02f0*/  FMUL R4, R4, R7.reuse ;  /* 0x0000000704047220 */ /* 0x080fe20000400000 */
[----:B------:R-:W-:-:S03]  /*0300*/  FMUL R6, R5, R7 ;  /* 0x0000000705067220 */ /* 0x000fc60000400000 */
[C-C-:B--2---:R-:W-:Y:S01]  /*0310*/  FFMA R4, R10.reuse, R4, R9.reuse ;  /* 0x000000040a047223 */ /* 0x144fe20000000009 */
[----:B------:R-:W-:-:S04]  /*0320*/  FFMA R5, R10, R6, R9 ;  /* 0x000000060a057223 */ /* 0x000fc80000000009 */
[----:B------:R-:W-:Y:S02]  /*0330*/  FSETP.GT.AND P0, PT, R4, RZ, PT ;  /* 0x000000ff0400720b */ /* 0x000fe40003f04000 */
[----:B------:R-:W-:Y:S01]  /*0340*/  FSETP.GT.AND P1, PT, R5, RZ, PT ;  /* 0x000000ff0500720b */ /* 0x000fe20003f24000 */
[----:B-1----:R-:W-:-:S10]  /*0350*/  IMAD.WIDE R2, R0, 0x4, R2 ;  /* 0x0000000400027825 */ /* 0x002fd400078e0202 */
[C---:B-----5:R-:W-:Y:S02]  /*0360*/  @!P0 FMUL R4, R12.reuse, R4 ;  /* 0x000000040c048220 */ /* 0x060fe40000400000 */
[----:B------:R-:W-:-:S05]  /*0370*/  @!P1 FMUL R5, R12, R5 ;  /* 0x000000050c059220 */ /* 0x000fca0000400000 */
[----:B------:R-:W-:Y:S01]  /*0380*/  STG.E.64 desc[UR4][R2.64], R4 ;  /* 0x0000000402007986 */ /* 0x000fe2000c101b04 */
[----:B------:R-:W-:Y:S05]  /*0390*/  EXIT ;  /* 0x000000000000794d */ /* 0x000fea0003800000 */
.L_x_0:
[----:B------:R-:W-:-:S00]  /*03a0*/  BRA `(.L_x_0) ;  /* 0xfffffffc00fc7947 */ /* 0x000fc0000383ffff */
[----:B------:R-:W-:-:S00]  /*03b0*/  NOP ;  /* 0x0000000000007918 */ /* 0x000fc00000000000 */
        /* <DEDUP_REMOVED lines=12> */
.L_x_1:


//--------------------- .nv.global.init           --------------------------
	.section	.nv.global.init,"aw",@progbits
.nv.global.init:
	.type		_$_str,@object
	.size		_$_str,(_$_str_$_2 - _$_str)
_$_str:
        /*0000*/ 	.byte	0x5f, 0x5f, 0x43, 0x55, 0x44, 0x41, 0x5f, 0x46, 0x54, 0x5a, 0x00
	.type		_$_str_$_2,@object
	.size		_$_str_$_2,(.L_1 - _$_str_$_2)
_$_str_$_2:
        /*000b*/ 	.byte	0x5f, 0x5f, 0x43, 0x55, 0x44, 0x41, 0x5f, 0x50, 0x52, 0x45, 0x43, 0x5f, 0x53, 0x51, 0x52, 0x54
        /*001b*/ 	.byte	0x00
.L_1:


//--------------------- .nv.constant0.triton_poi_fused__native_batch_norm_legit_no_training__prelu_kernel_25 --------------------------
	.section	.nv.constant0.triton_poi_fused__native_batch_norm_legit_no_training__prelu_kernel_25,"a",@progbits
	.sectionflags	@""
	.align	4
.nv.constant0.triton_poi_fused__native_batch_norm_legit_no_training__prelu_kernel_25:
	.zero		588
